//
// Generated by NVIDIA NVVM Compiler
//
// Compiler Build ID: CL-36424714
// Cuda compilation tools, release 13.0, V13.0.88
// Based on NVVM 20.0.0
//

.version 9.0
.target sm_100
.address_size 64

	// .globl	_Z14average_kernelPKfS0_Pfi

.visible .entry _Z14average_kernelPKfS0_Pfi(
	.param .u64 .ptr .align 1 _Z14average_kernelPKfS0_Pfi_param_0,
	.param .u64 .ptr .align 1 _Z14average_kernelPKfS0_Pfi_param_1,
	.param .u64 .ptr .align 1 _Z14average_kernelPKfS0_Pfi_param_2,
	.param .u32 _Z14average_kernelPKfS0_Pfi_param_3
)
{
	.reg .pred 	%p<2>;
	.reg .b32 	%r<6>;
	.reg .b32 	%f<5>;
	.reg .b64 	%rd<11>;

	ld.param.u64 	%rd1, [_Z14average_kernelPKfS0_Pfi_param_0];
	ld.param.u64 	%rd2, [_Z14average_kernelPKfS0_Pfi_param_1];
	ld.param.u64 	%rd3, [_Z14average_kernelPKfS0_Pfi_param_2];
	ld.param.u32 	%r2, [_Z14average_kernelPKfS0_Pfi_param_3];
	mov.u32 	%r3, %ctaid.x;
	mov.u32 	%r4, %ntid.x;
	mov.u32 	%r5, %tid.x;
	mad.lo.s32 	%r1, %r3, %r4, %r5;
	setp.ge.s32 	%p1, %r1, %r2;
	@%p1 bra 	$L__BB0_2;
	cvta.to.global.u64 	%rd4, %rd1;
	cvta.to.global.u64 	%rd5, %rd2;
	cvta.to.global.u64 	%rd6, %rd3;
	mul.wide.s32 	%rd7, %r1, 4;
	add.s64 	%rd8, %rd4, %rd7;
	ld.global.f32 	%f1, [%rd8];
	add.s64 	%rd9, %rd5, %rd7;
	ld.global.f32 	%f2, [%rd9];
	add.f32 	%f3, %f1, %f2;
	mul.f32 	%f4, %f3, 0f3F000000;
	add.s64 	%rd10, %rd6, %rd7;
	st.global.f32 	[%rd10], %f4;
$L__BB0_2:
	ret;

}


// ===== COMPILED SASS (sm_100) =====

	.target	sm_100

	.elftype	@"ET_EXEC"


//--------------------- .note.nv.tkinfo           --------------------------
	.section	.note.nv.tkinfo,"",@"SHT_NOTE"
	.sectionflags	@"SHF_NOTE_NV_TKINFO"
	.tkinfo
        /*0018*/ 	.word	0x00000002
        /*0030*/ 	.string	""
        /*0030*/ 	.string	"ptxas"
        /*0030*/ 	.string	"Cuda compilation tools, release 13.0, V13.0.88"
        /*0030*/ 	.string	"Build cuda_13.0.r13.0/compiler.36424714_0"
        /*0030*/ 	.string	"-arch sm_100 -m 64 "



//--------------------- .note.nv.cuinfo           --------------------------
	.section	.note.nv.cuinfo,"",@"SHT_NOTE"
	.sectionflags	@"SHF_NOTE_NV_CUINFO"
        /*0018*/ 	.short	0x0002
        /*001a*/ 	.short	0x0064
        /*001c*/ 	.short	0x0082
	.zero		2


//--------------------- .nv.info                  --------------------------
	.section	.nv.info,"",@"SHT_CUDA_INFO"
	.align	4


	//----- nvinfo : EIATTR_REGCOUNT
	.align		4
        /*0000*/ 	.byte	0x04, 0x2f
        /*0002*/ 	.short	(.L_1 - .L_0)
	.align		4
.L_0:
        /*0004*/ 	.word	index@(_Z14average_kernelPKfS0_Pfi)
        /*0008*/ 	.word	0x0000000c


	//----- nvinfo : EIATTR_FRAME_SIZE
	.align		4
.L_1:
        /*000c*/ 	.byte	0x04, 0x11
        /*000e*/ 	.short	(.L_3 - .L_2)
	.align		4
.L_2:
        /*0010*/ 	.word	index@(_Z14average_kernelPKfS0_Pfi)
        /*0014*/ 	.word	0x00000000


	//----- nvinfo : EIATTR_MIN_STACK_SIZE
	.align		4
.L_3:
        /*0018*/ 	.byte	0x04, 0x12
        /*001a*/ 	.short	(.L_5 - .L_4)
	.align		4
.L_4:
        /*001c*/ 	.word	index@(_Z14average_kernelPKfS0_Pfi)
        /*0020*/ 	.word	0x00000000
.L_5:


//--------------------- .nv.compat                --------------------------
	.section	.nv.compat,"",@"SHT_CUDA_COMPAT_INFO"
	.align	4
        /*0000*/ 	.byte	0x02, 0x09, 0x00, 0x00, 0x02, 0x02, 0x01, 0x00, 0x02, 0x05, 0x05, 0x00, 0x03, 0x07, 0x01, 0x01
        /*0010*/ 	.byte	0x02, 0x03, 0x00, 0x00, 0x02, 0x06, 0x01, 0x00, 0x04, 0x0b, 0x08, 0x00, 0x09, 0x00, 0x00, 0x00
        /*0020*/ 	.byte	0x00, 0x00, 0x00, 0x00


//--------------------- .nv.info._Z14average_kernelPKfS0_Pfi --------------------------
	.section	.nv.info._Z14average_kernelPKfS0_Pfi,"",@"SHT_CUDA_INFO"
	.sectionflags	@""
	.align	4


	//----- nvinfo : EIATTR_CUDA_API_VERSION
	.align		4
        /*0000*/ 	.byte	0x04, 0x37
        /*0002*/ 	.short	(.L_7 - .L_6)
.L_6:
        /*0004*/ 	.word	0x00000082


	//----- nvinfo : EIATTR_KPARAM_INFO
	.align		4
.L_7:
        /*0008*/ 	.byte	0x04, 0x17
        /*000a*/ 	.short	(.L_9 - .L_8)
.L_8:
        /*000c*/ 	.word	0x00000000
        /*0010*/ 	.short	0x0003
        /*0012*/ 	.short	0x0018
        /*0014*/ 	.byte	0x00, 0xf0, 0x11, 0x00


	//----- nvinfo : EIATTR_KPARAM_INFO
	.align		4
.L_9:
        /*0018*/ 	.byte	0x04, 0x17
        /*001a*/ 	.short	(.L_11 - .L_10)
.L_10:
        /*001c*/ 	.word	0x00000000
        /*0020*/ 	.short	0x0002
        /*0022*/ 	.short	0x0010
        /*0024*/ 	.byte	0x00, 0xf5, 0x21, 0x00


	//----- nvinfo : EIATTR_KPARAM_INFO
	.align		4
.L_11:
        /*0028*/ 	.byte	0x04, 0x17
        /*002a*/ 	.short	(.L_13 - .L_12)
.L_12:
        /*002c*/ 	.word	0x00000000
        /*0030*/ 	.short	0x0001
        /*0032*/ 	.short	0x0008
        /*0034*/ 	.byte	0x00, 0xf5, 0x21, 0x00


	//----- nvinfo : EIATTR_KPARAM_INFO
	.align		4
.L_13:
        /*0038*/ 	.byte	0x04, 0x17
        /*003a*/ 	.short	(.L_15 - .L_14)
.L_14:
        /*003c*/ 	.word	0x00000000
        /*0040*/ 	.short	0x0000
        /*0042*/ 	.short	0x0000
        /*0044*/ 	.byte	0x00, 0xf5, 0x21, 0x00


	//----- nvinfo : EIATTR_SPARSE_MMA_MASK
	.align		4
.L_15:
        /*0048*/ 	.byte	0x03, 0x50
        /*004a*/ 	.short	0x0000


	//----- nvinfo : EIATTR_MAXREG_COUNT
	.align		4
        /*004c*/ 	.byte	0x03, 0x1b
        /*004e*/ 	.short	0x00ff


	//----- nvinfo : EIATTR_MERCURY_ISA_VERSION
	.align		4
        /*0050*/ 	.byte	0x03, 0x5f
        /*0052*/ 	.short	0x0101


	//----- nvinfo : EIATTR_VRC_CTA_INIT_COUNT
	.align		4
        /*0054*/ 	.byte	0x02, 0x4a
	.zero		1
	.zero		1


	//----- nvinfo : EIATTR_EXIT_INSTR_OFFSETS
	.align		4
        /*0058*/ 	.byte	0x04, 0x1c
        /*005a*/ 	.short	(.L_17 - .L_16)


	//   ....[0]....
.L_16:
        /*005c*/ 	.word	0x00000070


	//   ....[1]....
        /*0060*/ 	.word	0x00000140


	//----- nvinfo : EIATTR_CBANK_PARAM_SIZE
	.align		4
.L_17:
        /*0064*/ 	.byte	0x03, 0x19
        /*0066*/ 	.short	0x001c


	//----- nvinfo : EIATTR_PARAM_CBANK
	.align		4
        /*0068*/ 	.byte	0x04, 0x0a
        /*006a*/ 	.short	(.L_19 - .L_18)
	.align		4
.L_18:
        /*006c*/ 	.word	index@(.nv.constant0._Z14average_kernelPKfS0_Pfi)
        /*0070*/ 	.short	0x0380
        /*0072*/ 	.short	0x001c


	//----- nvinfo : EIATTR_SW_WAR
	.align		4
.L_19:
        /*0074*/ 	.byte	0x04, 0x36
        /*0076*/ 	.short	(.L_21 - .L_20)
.L_20:
        /*0078*/ 	.word	0x00000008
.L_21:


//--------------------- .nv.callgraph             --------------------------
	.section	.nv.callgraph,"",@"SHT_CUDA_CALLGRAPH"
	.align	4
	.sectionentsize	8
	.align		4
        /*0000*/ 	.word	0x00000000
	.align		4
        /*0004*/ 	.word	0xffffffff
	.align		4
        /*0008*/ 	.word	0x00000000
	.align		4
        /*000c*/ 	.word	0xfffffffe
	.align		4
        /*0010*/ 	.word	0x00000000
	.align		4
        /*0014*/ 	.word	0xfffffffd
	.align		4
        /*0018*/ 	.word	0x00000000
	.align		4
        /*001c*/ 	.word	0xfffffffc


//--------------------- .text._Z14average_kernelPKfS0_Pfi --------------------------
	.section	.text._Z14average_kernelPKfS0_Pfi,"ax",@progbits
	.align	128
        .global         _Z14average_kernelPKfS0_Pfi
        .type           _Z14average_kernelPKfS0_Pfi,@function
        .size           _Z14average_kernelPKfS0_Pfi,(.L_x_1 - _Z14average_kernelPKfS0_Pfi)
        .other          _Z14average_kernelPKfS0_Pfi,@"STO_CUDA_ENTRY STV_DEFAULT"
_Z14average_kernelPKfS0_Pfi:
.text._Z14average_kernelPKfS0_Pfi:
[----:B------:R-:W-:Y:S01]  /*0000*/  LDC R1, c[0x0][0x37c] ;  /* 0x0000df00ff017b82 */ /* 0x000fe20000000800 */
[----:B------:R-:W0:Y:S07]  /*0010*/  S2R R0, SR_TID.X ;  /* 0x0000000000007919 */ /* 0x000e2e0000002100 */
[----:B------:R-:W0:Y:S01]  /*0020*/  S2UR UR4, SR_CTAID.X ;  /* 0x00000000000479c3 */ /* 0x000e220000002500 */
[----:B------:R-:W1:Y:S07]  /*0030*/  LDCU UR5, c[0x0][0x398] ;  /* 0x00007300ff0577ac */ /* 0x000e6e0008000800 */
[----:B------:R-:W0:Y:S02]  /*0040*/  LDC R9, c[0x0][0x360] ;  /* 0x0000d800ff097b82 */ /* 0x000e240000000800 */
[----:B0-----:R-:W-:-:S05]  /*0050*/  IMAD R9, R9, UR4, R0 ;  /* 0x0000000409097c24 */ /* 0x001fca000f8e0200 */
[----:B-1----:R-:W-:-:S13]  /*0060*/  ISETP.GE.AND P0, PT, R9, UR5, PT ;  /* 0x0000000509007c0c */ /* 0x002fda000bf06270 */
[----:B------:R-:W-:Y:S05]  /*0070*/  @P0 EXIT ;  /* 0x000000000000094d */ /* 0x000fea0003800000 */
[----:B------:R-:W0:Y:S01]  /*0080*/  LDC.64 R2, c[0x0][0x380] ;  /* 0x0000e000ff027b82 */ /* 0x000e220000000a00 */
[----:B------:R-:W1:Y:S07]  /*0090*/  LDCU.64 UR4, c[0x0][0x358] ;  /* 0x00006b00ff0477ac */ /* 0x000e6e0008000a00 */
[----:B------:R-:W2:Y:S08]  /*00a0*/  LDC.64 R4, c[0x0][0x388] ;  /* 0x0000e200ff047b82 */ /* 0x000eb00000000a00 */
[----:B------:R-:W3:Y:S01]  /*00b0*/  LDC.64 R6, c[0x0][0x390] ;  /* 0x0000e400ff067b82 */ /* 0x000ee20000000a00 */
[----:B0-----:R-:W-:-:S06]  /*00c0*/  IMAD.WIDE R2, R9, 0x4, R2 ;  /* 0x0000000409027825 */ /* 0x001fcc00078e0202 */
[----:B-1----:R-:W4:Y:S01]  /*00d0*/  LDG.E R2, desc[UR4][R2.64] ;  /* 0x0000000402027981 */ /* 0x002f22000c1e1900 */
[----:B--2---:R-:W-:-:S06]  /*00e0*/  IMAD.WIDE R4, R9, 0x4, R4 ;  /* 0x0000000409047825 */ /* 0x004fcc00078e0204 */
[----:B------:R-:W4:Y:S01]  /*00f0*/  LDG.E R5, desc[UR4][R4.64] ;  /* 0x0000000404057981 */ /* 0x000f22000c1e1900 */
[----:B---3--:R-:W-:-:S04]  /*0100*/  IMAD.WIDE R6, R9, 0x4, R6 ;  /* 0x0000000409067825 */ /* 0x008fc800078e0206 */
[----:B----4-:R-:W-:-:S04]  /*0110*/  FADD R0, R2, R5 ;  /* 0x0000000502007221 */ /* 0x010fc80000000000 */
[----:B------:R-:W-:-:S05]  /*0120*/  FMUL R9, R0, 0.5 ;  /* 0x3f00000000097820 */ /* 0x000fca0000400000 */
[----:B------:R-:W-:Y:S01]  /*0130*/  STG.E desc[UR4][R6.64], R9 ;  /* 0x0000000906007986 */ /* 0x000fe2000c101904 */
[----:B------:R-:W-:Y:S05]  /*0140*/  EXIT ;  /* 0x000000000000794d */ /* 0x000fea0003800000 */
.L_x_0:
[----:B------:R-:W-:-:S00]  /*0150*/  BRA `(.L_x_0) ;  /* 0xfffffffc00fc7947 */ /* 0x000fc0000383ffff */
[----:B------:R-:W-:-:S00]  /*0160*/  NOP ;  /* 0x0000000000007918 */ /* 0x000fc00000000000 */
        /* <DEDUP_REMOVED lines=9> */
.L_x_1:


//--------------------- .nv.shared.reserved.0     --------------------------
	.section	.nv.shared.reserved.0,"aw",@nobits
	.weak		__nv_reservedSMEM_offset_0_alias
	.size		__nv_reservedSMEM_offset_0_alias, 0, 64
	.other		__nv_reservedSMEM_offset_0_alias,@"STO_CUDA_RESERVED_SHARED STV_DEFAULT"
__nv_reservedSMEM_offset_0_alias:
	.zero		0
	.zero		64


//--------------------- .nv.constant0._Z14average_kernelPKfS0_Pfi --------------------------
	.section	.nv.constant0._Z14average_kernelPKfS0_Pfi,"a",@progbits
	.sectionflags	@""
	.align	4
.nv.constant0._Z14average_kernelPKfS0_Pfi:
	.zero		924


//--------------------- SYMBOLS --------------------------

	.type		.nv.reservedSmem.offset0,@object
	.size		.nv.reservedSmem.offset0,0x4
